	.headerflags	@"EF_CUDA_TEXMODE_UNIFIED EF_CUDA_64BIT_ADDRESS EF_CUDA_ACCELERATORS EF_CUDA_SM90 EF_CUDA_VIRTUAL_SM(EF_CUDA_SM90)"
	.elftype	@"ET_EXEC"


//--------------------- .nv.info                  --------------------------
	.section	.nv.info,"",@"SHT_CUDA_INFO"
	.align	4


	//----- nvinfo : EIATTR_REGCOUNT
	.align		4
        /*0000*/ 	.byte	0x04, 0x2f
        /*0002*/ 	.short	(.L_3 - .L_2)
	.align		4
.L_2:
        /*0004*/ 	.word	index@(triton_poi_fused__native_batch_norm_legit_no_training_relu_15)
        /*0008*/ 	.word	0x00000022


	//----- nvinfo : EIATTR_MIN_STACK_SIZE
	.align		4
.L_3:
        /*000c*/ 	.byte	0x04, 0x12
        /*000e*/ 	.short	(.L_5 - .L_4)
	.align		4
.L_4:
        /*0010*/ 	.word	index@(triton_poi_fused__native_batch_norm_legit_no_training_relu_15)
        /*0014*/ 	.word	0x00000000


	//----- nvinfo : EIATTR_FRAME_SIZE
	.align		4
.L_5:
        /*0018*/ 	.byte	0x04, 0x11
        /*001a*/ 	.short	(.L_7 - .L_6)
	.align		4
.L_6:
        /*001c*/ 	.word	index@(triton_poi_fused__native_batch_norm_legit_no_training_relu_15)
        /*0020*/ 	.word	0x00000000


	//----- nvinfo : EIATTR_MIN_STACK_SIZE
	.align		4
.L_7:
        /*0024*/ 	.byte	0x04, 0x12
        /*0026*/ 	.short	(.L_9 - .L_8)
	.align		4
.L_8:
        /*0028*/ 	.word	index@(triton_poi_fused__native_batch_norm_legit_no_training_relu_15)
        /*002c*/ 	.word	0x00000000
.L_9:


//--------------------- .nv.info.triton_poi_fused__native_batch_norm_legit_no_training_relu_15 --------------------------
	.section	.nv.info.triton_poi_fused__native_batch_norm_legit_no_training_relu_15,"",@"SHT_CUDA_INFO"
	.sectionflags	@""
	.align	4


	//----- nvinfo : EIATTR_CUDA_API_VERSION
	.align		4
        /*0000*/ 	.byte	0x04, 0x37
        /*0002*/ 	.short	(.L_11 - .L_10)
.L_10:
        /*0004*/ 	.word	0x0000007c


	//----- nvinfo : EIATTR_KPARAM_INFO
	.align		4
.L_11:
        /*0008*/ 	.byte	0x04, 0x17
        /*000a*/ 	.short	(.L_13 - .L_12)
.L_12:
        /*000c*/ 	.word	0x00000000
        /*0010*/ 	.short	0x0007
        /*0012*/ 	.short	0x0034
        /*0014*/ 	.byte	0x00, 0xf0, 0x11, 0x00


	//----- nvinfo : EIATTR_KPARAM_INFO
	.align		4
.L_13:
        /*0018*/ 	.byte	0x04, 0x17
        /*001a*/ 	.short	(.L_15 - .L_14)
.L_14:
        /*001c*/ 	.word	0x00000000
        /*0020*/ 	.short	0x0006
        /*0022*/ 	.short	0x0030
        /*0024*/ 	.byte	0x00, 0xf0, 0x11, 0x00


	//----- nvinfo : EIATTR_KPARAM_INFO
	.align		4
.L_15:
        /*0028*/ 	.byte	0x04, 0x17
        /*002a*/ 	.short	(.L_17 - .L_16)
.L_16:
        /*002c*/ 	.word	0x00000000
        /*0030*/ 	.short	0x0005
        /*0032*/ 	.short	0x0028
        /*0034*/ 	.byte	0x00, 0xf4, 0x21, 0x00


	//----- nvinfo : EIATTR_KPARAM_INFO
	.align		4
.L_17:
        /*0038*/ 	.byte	0x04, 0x17
        /*003a*/ 	.short	(.L_19 - .L_18)
.L_18:
        /*003c*/ 	.word	0x00000000
        /*0040*/ 	.short	0x0004
        /*0042*/ 	.short	0x0020
        /*0044*/ 	.byte	0x00, 0xf4, 0x21, 0x00


	//----- nvinfo : EIATTR_KPARAM_INFO
	.align		4
.L_19:
        /*0048*/ 	.byte	0x04, 0x17
        /*004a*/ 	.short	(.L_21 - .L_20)
.L_20:
        /*004c*/ 	.word	0x00000000
        /*0050*/ 	.short	0x0003
        /*0052*/ 	.short	0x0018
        /*0054*/ 	.byte	0x00, 0xf4, 0x21, 0x00


	//----- nvinfo : EIATTR_KPARAM_INFO
	.align		4
.L_21:
        /*0058*/ 	.byte	0x04, 0x17
        /*005a*/ 	.short	(.L_23 - .L_22)
.L_22:
        /*005c*/ 	.word	0x00000000
        /*0060*/ 	.short	0x0002
        /*0062*/ 	.short	0x0010
        /*0064*/ 	.byte	0x00, 0xf4, 0x21, 0x00


	//----- nvinfo : EIATTR_KPARAM_INFO
	.align		4
.L_23:
        /*0068*/ 	.byte	0x04, 0x17
        /*006a*/ 	.short	(.L_25 - .L_24)
.L_24:
        /*006c*/ 	.word	0x00000000
        /*0070*/ 	.short	0x0001
        /*0072*/ 	.short	0x0008
        /*0074*/ 	.byte	0x00, 0xf4, 0x21, 0x00


	//----- nvinfo : EIATTR_KPARAM_INFO
	.align		4
.L_25:
        /*0078*/ 	.byte	0x04, 0x17
        /*007a*/ 	.short	(.L_27 - .L_26)
.L_26:
        /*007c*/ 	.word	0x00000000
        /*0080*/ 	.short	0x0000
        /*0082*/ 	.short	0x0000
        /*0084*/ 	.byte	0x00, 0xf4, 0x21, 0x00


	//----- nvinfo : EIATTR_SPARSE_MMA_MASK
	.align		4
.L_27:
        /*0088*/ 	.byte	0x03, 0x50
        /*008a*/ 	.short	0x0000


	//----- nvinfo : EIATTR_MAXREG_COUNT
	.align		4
        /*008c*/ 	.byte	0x03, 0x1b
        /*008e*/ 	.short	0x00ff


	//----- nvinfo : EIATTR_EXIT_INSTR_OFFSETS
	.align		4
        /*0090*/ 	.byte	0x04, 0x1c
        /*0092*/ 	.short	(.L_29 - .L_28)


	//   ....[0]....
.L_28:
        /*0094*/ 	.word	0x00001190


	//   ....[1]....
        /*0098*/ 	.word	0x00001210


	//----- nvinfo : EIATTR_REQNTID
	.align		4
.L_29:
        /*009c*/ 	.byte	0x04, 0x10
        /*009e*/ 	.short	(.L_31 - .L_30)
.L_30:
        /*00a0*/ 	.word	0x00000100
        /*00a4*/ 	.word	0x00000001
        /*00a8*/ 	.word	0x00000001


	//----- nvinfo : EIATTR_CBANK_PARAM_SIZE
	.align		4
.L_31:
        /*00ac*/ 	.byte	0x03, 0x19
        /*00ae*/ 	.short	0x0038


	//----- nvinfo : EIATTR_PARAM_CBANK
	.align		4
        /*00b0*/ 	.byte	0x04, 0x0a
        /*00b2*/ 	.short	(.L_33 - .L_32)
	.align		4
.L_32:
        /*00b4*/ 	.word	index@(.nv.constant0.triton_poi_fused__native_batch_norm_legit_no_training_relu_15)
        /*00b8*/ 	.short	0x0210
        /*00ba*/ 	.short	0x0038


	//----- nvinfo : EIATTR_SW_WAR
	.align		4
.L_33:
        /*00bc*/ 	.byte	0x04, 0x36
        /*00be*/ 	.short	(.L_35 - .L_34)
.L_34:
        /*00c0*/ 	.word	0x00000008
.L_35:


//--------------------- .nv.callgraph             --------------------------
	.section	.nv.callgraph,"",@"SHT_CUDA_CALLGRAPH"
	.align	4
	.sectionentsize	8
	.align		4
        /*0000*/ 	.word	0x00000000
	.align		4
        /*0004*/ 	.word	0xffffffff
	.align		4
        /*0008*/ 	.word	0x00000000
	.align		4
        /*000c*/ 	.word	0xfffffffe
	.align		4
        /*0010*/ 	.word	0x00000000
	.align		4
        /*0014*/ 	.word	0xfffffffd
	.align		4
        /*0018*/ 	.word	0x00000000
	.align		4
        /*001c*/ 	.word	0xfffffffc


//--------------------- .nv.constant4             --------------------------
	.section	.nv.constant4,"a",@progbits
	.align	8
	.align		8
.nv.constant4:
        /*0000*/ 	.dword	_$_str
	.align		8
        /*0008*/ 	.dword	_$_str_$_2


//--------------------- .text.triton_poi_fused__native_batch_norm_legit_no_training_relu_15 --------------------------
	.section	.text.triton_poi_fused__native_batch_norm_legit_no_training_relu_15,"ax",@progbits
	.sectionflags	@"SHF_BARRIERS=1"
	.align	128
        .global         triton_poi_fused__native_batch_norm_legit_no_training_relu_15
        .type           triton_poi_fused__native_batch_norm_legit_no_training_relu_15,@function
        .size           triton_poi_fused__native_batch_norm_legit_no_training_relu_15,(.L_x_1 - triton_poi_fused__native_batch_norm_legit_no_training_relu_15)
        .other          triton_poi_fused__native_batch_norm_legit_no_training_relu_15,@"STO_CUDA_ENTRY STV_DEFAULT"
triton_poi_fused__native_batch_norm_legit_no_training_relu_15:
.text.triton_poi_fused__native_batch_norm_legit_no_training_relu_15:
[----:B------:R-:W0:Y:S01]  /*0000*/  LDC R1, c[0x0][0x28] ;  /* 0x00000a00ff017b82 */ /* 0x000e220000000800 */
[----:B------:R-:W1:Y:S07]  /*0010*/  S2R R3, SR_CTAID.Y ;  /* 0x0000000000037919 */ /* 0x000e6e0000002600 */
[----:B------:R-:W2:Y:S01]  /*0020*/  LDC.64 R30, c[0x0][0x210] ;  /* 0x00008400ff1e7b82 */ /* 0x000ea20000000a00 */
[----:B------:R-:W-:Y:S02]  /*0030*/  CS2R R6, SRZ ;  /* 0x0000000000067805 */ /* 0x000fe4000001ff00 */
[----:B------:R-:W-:Y:S01]  /*0040*/  CS2R R8, SRZ ;  /* 0x0000000000087805 */ /* 0x000fe2000001ff00 */
[----:B------:R-:W3:Y:S01]  /*0050*/  S2R R2, SR_TID.X ;  /* 0x0000000000027919 */ /* 0x000ee20000002100 */
[----:B------:R-:W-:Y:S01]  /*0060*/  ULDC.64 UR6, c[0x0][0x208] ;  /* 0x0000820000067ab9 */ /* 0x000fe20000000a00 */
[----:B------:R-:W4:Y:S02]  /*0070*/  S2R R21, SR_CTAID.X ;  /* 0x0000000000157919 */ /* 0x000f240000002500 */
[----:B------:R-:W5:Y:S01]  /*0080*/  LDC.64 R26, c[0x0][0x218] ;  /* 0x00008600ff1a7b82 */ /* 0x000f620000000a00 */
[----:B-1----:R-:W-:-:S02]  /*0090*/  IMAD.SHL.U32 R3, R3, 0x40, RZ ;  /* 0x0000004003037824 */ /* 0x002fc400078e00ff */
[----:B---3--:R-:W-:Y:S01]  /*00a0*/  IMAD.SHL.U32 R0, R2, 0x4, RZ ;  /* 0x0000000402007824 */ /* 0x008fe200078e00ff */
[----:B------:R-:W-:Y:S01]  /*00b0*/  SHF.R.U32.HI R12, RZ, 0x4, R2 ;  /* 0x00000004ff0c7819 */ /* 0x000fe20000011602 */
[----:B----4-:R-:W-:-:S03]  /*00c0*/  IMAD.SHL.U32 R21, R21, 0x40, RZ ;  /* 0x0000004015157824 */ /* 0x010fc600078e00ff */
[----:B------:R-:W-:Y:S02]  /*00d0*/  LOP3.LUT R24, R3, 0x3c, R0, 0xf8, !PT ;  /* 0x0000003c03187812 */ /* 0x000fe400078ef800 */
[----:B------:R-:W-:Y:S02]  /*00e0*/  SGXT.U32 R12, R12, 0x4 ;  /* 0x000000040c0c781a */ /* 0x000fe40000000000 */
[----:B------:R-:W-:Y:S02]  /*00f0*/  SHF.R.S32.HI R5, RZ, 0x1f, R24 ;  /* 0x0000001fff057819 */ /* 0x000fe40000011418 */
[----:B------:R-:W-:Y:S02]  /*0100*/  ISETP.GE.AND P0, PT, R24, 0x200, PT ;  /* 0x000002001800780c */ /* 0x000fe40003f06270 */
[----:B------:R-:W-:Y:S02]  /*0110*/  LEA.HI R10, R5, R24, RZ, 0x7 ;  /* 0x00000018050a7211 */ /* 0x000fe400078f38ff */
[----:B------:R-:W-:-:S02]  /*0120*/  LOP3.LUT R14, R21, 0x10, R12, 0xfe, !PT ;  /* 0x00000010150e7812 */ /* 0x000fc400078efe0c */
[C---:B------:R-:W-:Y:S01]  /*0130*/  LOP3.LUT R5, R10.reuse, 0xffffff80, RZ, 0xc0, !PT ;  /* 0xffffff800a057812 */ /* 0x040fe200078ec0ff */
[----:B------:R-:W-:Y:S01]  /*0140*/  IMAD.SHL.U32 R13, R10, 0x400, RZ ;  /* 0x000004000a0d7824 */ /* 0x000fe200078e00ff */
[----:B------:R-:W-:Y:S02]  /*0150*/  ISETP.LT.AND P2, PT, R14, 0x400, !P0 ;  /* 0x000004000e00780c */ /* 0x000fe40004741270 */
[----:B------:R-:W-:Y:S02]  /*0160*/  CS2R R10, SRZ ;  /* 0x00000000000a7805 */ /* 0x000fe4000001ff00 */
[----:B------:R-:W-:Y:S01]  /*0170*/  LOP3.LUT R29, R21, 0x20, R12, 0xfe, !PT ;  /* 0x00000020151d7812 */ /* 0x000fe200078efe0c */
[----:B------:R-:W-:Y:S01]  /*0180*/  IMAD.IADD R24, R24, 0x1, -R5 ;  /* 0x0000000118187824 */ /* 0x000fe200078e0a05 */
[----:B------:R-:W-:Y:S02]  /*0190*/  LOP3.LUT R15, R13, 0xfffe0000, RZ, 0xc0, !PT ;  /* 0xfffe00000d0f7812 */ /* 0x000fe400078ec0ff */
[----:B------:R-:W-:-:S02]  /*01a0*/  CS2R R4, SRZ ;  /* 0x0000000000047805 */ /* 0x000fc4000001ff00 */
[----:B------:R-:W-:Y:S02]  /*01b0*/  LOP3.LUT R13, R21, R12, RZ, 0xfc, !PT ;  /* 0x0000000c150d7212 */ /* 0x000fe400078efcff */
[----:B------:R-:W-:Y:S01]  /*01c0*/  LOP3.LUT R12, R21, 0x30, R12, 0xfe, !PT ;  /* 0x00000030150c7812 */ /* 0x000fe200078efe0c */
[----:B------:R-:W-:Y:S01]  /*01d0*/  IMAD.IADD R15, R24, 0x1, R15 ;  /* 0x00000001180f7824 */ /* 0x000fe200078e020f */
[----:B------:R-:W-:Y:S02]  /*01e0*/  ISETP.LT.AND P1, PT, R13, 0x400, !P0 ;  /* 0x000004000d00780c */ /* 0x000fe40004721270 */
[----:B------:R-:W-:Y:S01]  /*01f0*/  ISETP.LT.AND P3, PT, R29, 0x400, !P0 ;  /* 0x000004001d00780c */ /* 0x000fe20004761270 */
[--C-:B------:R-:W-:Y:S01]  /*0200*/  IMAD R19, R13, 0x80, R15.reuse ;  /* 0x000000800d137824 */ /* 0x100fe200078e020f */
[----:B------:R-:W-:Y:S01]  /*0210*/  ISETP.LT.AND P4, PT, R12, 0x400, !P0 ;  /* 0x000004000c00780c */ /* 0x000fe20004781270 */
[--C-:B------:R-:W-:Y:S02]  /*0220*/  IMAD R23, R14, 0x80, R15.reuse ;  /* 0x000000800e177824 */ /* 0x100fe400078e020f */
[----:B------:R-:W-:-:S02]  /*0230*/  IMAD R29, R29, 0x80, R15 ;  /* 0x000000801d1d7824 */ /* 0x000fc400078e020f */
[----:B--2---:R-:W-:-:S04]  /*0240*/  IMAD.WIDE R18, R19, 0x4, R30 ;  /* 0x0000000413127825 */ /* 0x004fc800078e021e */
[----:B------:R-:W-:Y:S01]  /*0250*/  IMAD.WIDE R22, R23, 0x4, R30 ;  /* 0x0000000417167825 */ /* 0x000fe200078e021e */
[----:B------:R1:W2:Y:S03]  /*0260*/  @P1 LDG.E.EL.128 R4, desc[UR6][R18.64] ;  /* 0x0000000612041981 */ /* 0x0002a6000c2e1d00 */
[----:B------:R-:W-:Y:S01]  /*0270*/  IMAD R17, R12, 0x80, R15 ;  /* 0x000000800c117824 */ /* 0x000fe200078e020f */
[----:B------:R3:W4:Y:S01]  /*0280*/  @P2 LDG.E.EL.128 R8, desc[UR6][R22.64] ;  /* 0x0000000616082981 */ /* 0x000722000c2e1d00 */
[--C-:B------:R-:W-:Y:S01]  /*0290*/  IMAD.WIDE R28, R29, 0x4, R30.reuse ;  /* 0x000000041d1c7825 */ /* 0x100fe200078e021e */
[----:B------:R-:W-:Y:S02]  /*02a0*/  LOP3.LUT R0, R21, 0x3c, R0, 0xf8, !PT ;  /* 0x0000003c15007812 */ /* 0x000fe400078ef800 */
[----:B------:R-:W-:Y:S02]  /*02b0*/  CS2R R12, SRZ ;  /* 0x00000000000c7805 */ /* 0x000fe4000001ff00 */
[----:B------:R-:W-:Y:S01]  /*02c0*/  CS2R R14, SRZ ;  /* 0x00000000000e7805 */ /* 0x000fe2000001ff00 */
[----:B------:R-:W-:Y:S01]  /*02d0*/  IMAD.WIDE R30, R17, 0x4, R30 ;  /* 0x00000004111e7825 */ /* 0x000fe200078e021e */
[----:B------:R-:W-:-:S02]  /*02e0*/  CS2R R16, SRZ ;  /* 0x0000000000107805 */ /* 0x000fc4000001ff00 */
[----:B-1----:R-:W-:Y:S02]  /*02f0*/  CS2R R18, SRZ ;  /* 0x0000000000127805 */ /* 0x002fe4000001ff00 */
[----:B------:R-:W-:Y:S01]  /*0300*/  CS2R R20, SRZ ;  /* 0x0000000000147805 */ /* 0x000fe2000001ff00 */
[C---:B-----5:R-:W-:Y:S01]  /*0310*/  IMAD.WIDE R26, R24.reuse, 0x4, R26 ;  /* 0x00000004181a7825 */ /* 0x060fe200078e021a */
[----:B---3--:R-:W-:Y:S01]  /*0320*/  CS2R R22, SRZ ;  /* 0x0000000000167805 */ /* 0x008fe2000001ff00 */
[----:B------:R1:W3:Y:S04]  /*0330*/  @P3 LDG.E.EL.128 R12, desc[UR6][R28.64] ;  /* 0x000000061c0c3981 */ /* 0x0002e8000c2e1d00 */
[----:B------:R-:W5:Y:S04]  /*0340*/  @P4 LDG.E.EL.128 R16, desc[UR6][R30.64] ;  /* 0x000000061e104981 */ /* 0x000f68000c2e1d00 */
[----:B------:R-:W2:Y:S01]  /*0350*/  @!P0 LDG.E.EL.128 R20, desc[UR6][R26.64] ;  /* 0x000000061a148981 */ /* 0x000ea2000c2e1d00 */
[----:B-1----:R-:W1:Y:S02]  /*0360*/  LDC.64 R28, c[0x0][0x220] ;  /* 0x00008800ff1c7b82 */ /* 0x002e640000000a00 */
[----:B-1----:R-:W-:-:S04]  /*0370*/  IMAD.WIDE R28, R24, 0x4, R28 ;  /* 0x00000004181c7825 */ /* 0x002fc800078e021c */
[C---:B--2---:R-:W-:Y:S01]  /*0380*/  FADD R4, -R20.reuse, R4 ;  /* 0x0000000414047221 */ /* 0x044fe20000000100 */
[C---:B----4-:R-:W-:Y:S01]  /*0390*/  FADD R25, -R20.reuse, R8 ;  /* 0x0000000814197221 */ /* 0x050fe20000000100 */
[C---:B---3--:R-:W-:Y:S01]  /*03a0*/  FADD R12, -R20.reuse, R12 ;  /* 0x0000000c140c7221 */ /* 0x048fe20000000100 */
[----:B-----5:R-:W-:Y:S01]  /*03b0*/  FADD R16, -R20, R16 ;  /* 0x0000001014107221 */ /* 0x020fe20000000100 */
[C---:B------:R-:W-:Y:S01]  /*03c0*/  FADD R5, -R21.reuse, R5 ;  /* 0x0000000515057221 */ /* 0x040fe20000000100 */
[C---:B------:R-:W-:Y:S01]  /*03d0*/  FADD R20, -R21.reuse, R9 ;  /* 0x0000000915147221 */ /* 0x040fe20000000100 */
[C---:B------:R-:W-:Y:S01]  /*03e0*/  FADD R13, -R21.reuse, R13 ;  /* 0x0000000d150d7221 */ /* 0x040fe20000000100 */
[----:B------:R-:W-:Y:S01]  /*03f0*/  FADD R17, -R21, R17 ;  /* 0x0000001115117221 */ /* 0x000fe20000000100 */
[----:B------:R-:W-:Y:S01]  /*0400*/  FADD R21, -R22, R10 ;  /* 0x0000000a16157221 */ /* 0x000fe20000000100 */
[----:B------:R-:W-:Y:S01]  /*0410*/  FADD R26, -R23, R11 ;  /* 0x0000000b171a7221 */ /* 0x000fe20000000100 */
[----:B------:R-:W-:-:S02]  /*0420*/  CS2R R8, SRZ ;  /* 0x0000000000087805 */ /* 0x000fc4000001ff00 */
[----:B------:R-:W-:-:S06]  /*0430*/  CS2R R10, SRZ ;  /* 0x00000000000a7805 */ /* 0x000fcc000001ff00 */
[----:B------:R-:W2:Y:S01]  /*0440*/  @!P0 LDG.E.EL.128 R8, desc[UR6][R28.64] ;  /* 0x000000061c088981 */ /* 0x000ea2000c2e1d00 */
[C---:B------:R-:W-:Y:S01]  /*0450*/  FADD R6, -R22.reuse, R6 ;  /* 0x0000000616067221 */ /* 0x040fe20000000100 */
[C---:B------:R-:W-:Y:S01]  /*0460*/  FADD R14, -R22.reuse, R14 ;  /* 0x0000000e160e7221 */ /* 0x040fe20000000100 */
[----:B------:R-:W-:Y:S01]  /*0470*/  FADD R18, -R22, R18 ;  /* 0x0000001216127221 */ /* 0x000fe20000000100 */
[C---:B------:R-:W-:Y:S01]  /*0480*/  FADD R7, -R23.reuse, R7 ;  /* 0x0000000717077221 */ /* 0x040fe20000000100 */
[C---:B------:R-:W-:Y:S01]  /*0490*/  FADD R15, -R23.reuse, R15 ;  /* 0x0000000f170f7221 */ /* 0x040fe20000000100 */
[----:B------:R-:W-:Y:S01]  /*04a0*/  FADD R19, -R23, R19 ;  /* 0x0000001317137221 */ /* 0x000fe20000000100 */
[----:B--2---:R-:W-:-:S04]  /*04b0*/  FADD R27, R8, 9.9999997473787516356e-06 ;  /* 0x3727c5ac081b7421 */ /* 0x004fc80000000000 */
[----:B------:R-:W1:Y:S01]  /*04c0*/  MUFU.SQRT R8, R27 ;  /* 0x0000001b00087308 */ /* 0x000e620000002000 */
[----:B------:R-:W-:Y:S01]  /*04d0*/  FADD R22, R10, 9.9999997473787516356e-06 ;  /* 0x3727c5ac0a167421 */ /* 0x000fe20000000000 */
[----:B------:R-:W-:-:S06]  /*04e0*/  FADD R11, R11, 9.9999997473787516356e-06 ;  /* 0x3727c5ac0b0b7421 */ /* 0x000fcc0000000000 */
[----:B------:R-:W2:Y:S01]  /*04f0*/  MUFU.SQRT R30, R11 ;  /* 0x0000000b001e7308 */ /* 0x000ea20000002000 */
[----:B-1----:R-:W-:-:S07]  /*0500*/  FSETP.GT.AND P6, PT, R8, 8.50705917302346158658e+37, PT ;  /* 0x7e8000000800780b */ /* 0x002fce0003fc4000 */
[----:B------:R-:W1:Y:S01]  /*0510*/  MUFU.SQRT R22, R22 ;  /* 0x0000001600167308 */ /* 0x000e620000002000 */
[----:B------:R-:W-:Y:S01]  /*0520*/  FSETP.GEU.AND P1, PT, R8, 1.175494350822287508e-38, PT ;  /* 0x008000000800780b */ /* 0x000fe20003f2e000 */
[----:B------:R-:W-:Y:S02]  /*0530*/  IMAD.MOV.U32 R10, RZ, RZ, 0x3e800000 ;  /* 0x3e800000ff0a7424 */ /* 0x000fe400078e00ff */
[----:B------:R-:W-:-:S03]  /*0540*/  FADD R9, R9, 9.9999997473787516356e-06 ;  /* 0x3727c5ac09097421 */ /* 0x000fc60000000000 */
[----:B------:R-:W-:Y:S01]  /*0550*/  FSEL R28, R10, 1, P6 ;  /* 0x3f8000000a1c7808 */ /* 0x000fe20003000000 */
[----:B------:R-:W-:Y:S01]  /*0560*/  @P6 FMUL R8, R8, 0.25 ;  /* 0x3e80000008086820 */ /* 0x000fe20000400000 */
[----:B--2---:R-:W-:Y:S02]  /*0570*/  FSETP.GT.AND P6, PT, R30, 8.50705917302346158658e+37, PT ;  /* 0x7e8000001e00780b */ /* 0x004fe40003fc4000 */
[----:B-1----:R-:W-:-:S03]  /*0580*/  FSETP.GT.AND P4, PT, R22, 8.50705917302346158658e+37, PT ;  /* 0x7e8000001600780b */ /* 0x002fc60003f84000 */
[----:B------:R-:W-:Y:S01]  /*0590*/  @!P1 FMUL R8, R8, 16777216 ;  /* 0x4b80000008089820 */ /* 0x000fe20000400000 */
[----:B------:R-:W-:Y:S01]  /*05a0*/  @!P1 FMUL R28, R28, 16777216 ;  /* 0x4b8000001c1c9820 */ /* 0x000fe20000400000 */
[----:B------:R-:W-:Y:S01]  /*05b0*/  FSETP.GEU.AND P1, PT, R30, 1.175494350822287508e-38, PT ;  /* 0x008000001e00780b */ /* 0x000fe20003f2e000 */
[----:B------:R-:W1:Y:S01]  /*05c0*/  MUFU.SQRT R23, R9 ;  /* 0x0000000900177308 */ /* 0x000e620000002000 */
[----:B------:R-:W-:-:S04]  /*05d0*/  FSETP.GEU.AND P5, PT, R22, 1.175494350822287508e-38, PT ;  /* 0x008000001600780b */ /* 0x000fc80003fae000 */
[----:B------:R-:W-:-:S03]  /*05e0*/  @P6 FMUL R30, R30, 0.25 ;  /* 0x3e8000001e1e6820 */ /* 0x000fc60000400000 */
[----:B------:R-:W2:Y:S01]  /*05f0*/  MUFU.RCP R9, R8 ;  /* 0x0000000800097308 */ /* 0x000ea20000001000 */
[----:B------:R-:W-:-:S03]  /*0600*/  @P4 FMUL R22, R22, 0.25 ;  /* 0x3e80000016164820 */ /* 0x000fc60000400000 */
[----:B------:R-:W-:Y:S02]  /*0610*/  @!P1 FMUL R30, R30, 16777216 ;  /* 0x4b8000001e1e9820 */ /* 0x000fe40000400000 */
[----:B------:R-:W-:Y:S01]  /*0620*/  @!P5 FMUL R22, R22, 16777216 ;  /* 0x4b8000001616d820 */ /* 0x000fe20000400000 */
[----:B-1----:R-:W-:-:S03]  /*0630*/  FSETP.GT.AND P2, PT, R23, 8.50705917302346158658e+37, PT ;  /* 0x7e8000001700780b */ /* 0x002fc60003f44000 */
[----:B------:R-:W1:Y:S01]  /*0640*/  MUFU.RCP R27, R22 ;  /* 0x00000016001b7308 */ /* 0x000e620000001000 */
[----:B------:R-:W-:Y:S02]  /*0650*/  FSETP.GEU.AND P3, PT, R23, 1.175494350822287508e-38, PT ;  /* 0x008000001700780b */ /* 0x000fe40003f6e000 */
[----:B------:R-:W-:-:S05]  /*0660*/  FSEL R11, R10, 1, P6 ;  /* 0x3f8000000a0b7808 */ /* 0x000fca0003000000 */
[----:B------:R-:W3:Y:S01]  /*0670*/  MUFU.RCP R30, R30 ;  /* 0x0000001e001e7308 */ /* 0x000ee20000001000 */
[----:B--2---:R-:W-:Y:S01]  /*0680*/  FMUL R9, R9, R28 ;  /* 0x0000001c09097220 */ /* 0x004fe20000400000 */
[----:B------:R-:W-:Y:S01]  /*0690*/  FSEL R28, R10, 1, P4 ;  /* 0x3f8000000a1c7808 */ /* 0x000fe20002000000 */
[----:B------:R-:W-:Y:S01]  /*06a0*/  @P2 FMUL R23, R23, 0.25 ;  /* 0x3e80000017172820 */ /* 0x000fe20000400000 */
[----:B------:R-:W-:-:S03]  /*06b0*/  @!P1 FMUL R11, R11, 16777216 ;  /* 0x4b8000000b0b9820 */ /* 0x000fc60000400000 */
[----:B------:R-:W-:Y:S01]  /*06c0*/  @!P5 FMUL R28, R28, 16777216 ;  /* 0x4b8000001c1cd820 */ /* 0x000fe20000400000 */
[----:B------:R-:W-:Y:S01]  /*06d0*/  @!P3 FMUL R23, R23, 16777216 ;  /* 0x4b8000001717b820 */ /* 0x000fe20000400000 */
[----:B------:R-:W-:Y:S02]  /*06e0*/  FSEL R8, R10, 1, P2 ;  /* 0x3f8000000a087808 */ /* 0x000fe40001000000 */
[----:B-1----:R-:W-:Y:S01]  /*06f0*/  FMUL R27, R27, R28 ;  /* 0x0000001c1b1b7220 */ /* 0x002fe20000400000 */
[----:B---3--:R-:W-:Y:S02]  /*0700*/  FMUL R28, R30, R11 ;  /* 0x0000000b1e1c7220 */ /* 0x008fe40000400000 */
[----:B------:R-:W1:Y:S01]  /*0710*/  LDC.64 R10, c[0x0][0x228] ;  /* 0x00008a00ff0a7b82 */ /* 0x000e620000000a00 */
[----:B------:R-:W2:Y:S01]  /*0720*/  MUFU.RCP R23, R23 ;  /* 0x0000001700177308 */ /* 0x000ea20000001000 */
[----:B------:R-:W-:-:S06]  /*0730*/  @!P3 FMUL R8, R8, 16777216 ;  /* 0x4b8000000808b820 */ /* 0x000fcc0000400000 */
[----:B------:R-:W3:Y:S01]  /*0740*/  LDC.64 R30, c[0x0][0x230] ;  /* 0x00008c00ff1e7b82 */ /* 0x000ee20000000a00 */
[C---:B------:R-:W-:Y:S01]  /*0750*/  FMUL R22, R28.reuse, R19 ;  /* 0x000000131c167220 */ /* 0x040fe20000400000 */
[C---:B------:R-:W-:Y:S01]  /*0760*/  FMUL R19, R28.reuse, R26 ;  /* 0x0000001a1c137220 */ /* 0x040fe20000400000 */
[C---:B------:R-:W-:Y:S01]  /*0770*/  FMUL R7, R28.reuse, R7 ;  /* 0x000000071c077220 */ /* 0x040fe20000400000 */
[C---:B------:R-:W-:Y:S01]  /*0780*/  FMUL R18, R27.reuse, R18 ;  /* 0x000000121b127220 */ /* 0x040fe20000400000 */
[----:B------:R-:W-:Y:S01]  /*0790*/  FMUL R26, R27, R14 ;  /* 0x0000000e1b1a7220 */ /* 0x000fe20000400000 */
[----:B--2---:R-:W-:Y:S01]  /*07a0*/  FMUL R8, R23, R8 ;  /* 0x0000000817087220 */ /* 0x004fe20000400000 */
[----:B------:R-:W-:Y:S01]  /*07b0*/  FMUL R23, R28, R15 ;  /* 0x0000000f1c177220 */ /* 0x000fe20000400000 */
[C---:B------:R-:W-:Y:S01]  /*07c0*/  FMUL R21, R27.reuse, R21 ;  /* 0x000000151b157220 */ /* 0x040fe20000400000 */
[----:B------:R-:W-:Y:S01]  /*07d0*/  FMUL R6, R27, R6 ;  /* 0x000000061b067220 */ /* 0x000fe20000400000 */
[C---:B------:R-:W-:Y:S01]  /*07e0*/  FMUL R27, R8.reuse, R13 ;  /* 0x0000000d081b7220 */ /* 0x040fe20000400000 */
[C---:B------:R-:W-:Y:S01]  /*07f0*/  FMUL R28, R9.reuse, R12 ;  /* 0x0000000c091c7220 */ /* 0x040fe20000400000 */
[C---:B------:R-:W-:Y:S01]  /*0800*/  FMUL R17, R8.reuse, R17 ;  /* 0x0000001108117220 */ /* 0x040fe20000400000 */
[C---:B------:R-:W-:Y:S01]  /*0810*/  FMUL R20, R8.reuse, R20 ;  /* 0x0000001408147220 */ /* 0x040fe20000400000 */
[----:B------:R-:W-:Y:S01]  /*0820*/  FMUL R5, R8, R5 ;  /* 0x0000000508057220 */ /* 0x000fe20000400000 */
[C---:B------:R-:W-:Y:S01]  /*0830*/  FMUL R16, R9.reuse, R16 ;  /* 0x0000001009107220 */ /* 0x040fe20000400000 */
[C---:B------:R-:W-:Y:S01]  /*0840*/  FMUL R25, R9.reuse, R25 ;  /* 0x0000001909197220 */ /* 0x040fe20000400000 */
[----:B------:R-:W-:Y:S01]  /*0850*/  FMUL R4, R9, R4 ;  /* 0x0000000409047220 */ /* 0x000fe20000400000 */
[----:B-1----:R-:W-:Y:S01]  /*0860*/  IMAD.WIDE R12, R24, 0x4, R10 ;  /* 0x00000004180c7825 */ /* 0x002fe200078e020a */
[----:B------:R-:W-:-:S02]  /*0870*/  CS2R R8, SRZ ;  /* 0x0000000000087805 */ /* 0x000fc4000001ff00 */
[----:B------:R-:W-:Y:S02]  /*0880*/  CS2R R10, SRZ ;  /* 0x00000000000a7805 */ /* 0x000fe4000001ff00 */
[----:B------:R-:W-:Y:S01]  /*0890*/  CS2R R14, SRZ ;  /* 0x00000000000e7805 */ /* 0x000fe2000001ff00 */
[----:B---3--:R-:W-:-:S03]  /*08a0*/  IMAD.WIDE R30, R24, 0x4, R30 ;  /* 0x00000004181e7825 */ /* 0x008fc600078e021e */
[----:B------:R1:W2:Y:S02]  /*08b0*/  @!P0 LDG.E.EL.128 R8, desc[UR6][R12.64] ;  /* 0x000000060c088981 */ /* 0x0002a4000c2e1d00 */
[----:B-1----:R-:W-:-:S06]  /*08c0*/  CS2R R12, SRZ ;  /* 0x00000000000c7805 */ /* 0x002fcc000001ff00 */
[----:B------:R-:W2:Y:S01]  /*08d0*/  @!P0 LDG.E.EL.128 R12, desc[UR6][R30.64] ;  /* 0x000000061e0c8981 */ /* 0x000ea2000c2e1d00 */
[----:B------:R-:W1:Y:S01]  /*08e0*/  S2UR UR5, SR_CgaCtaId ;  /* 0x00000000000579c3 */ /* 0x000e620000008800 */
[----:B------:R-:W-:Y:S02]  /*08f0*/  UMOV UR4, 0x400 ;  /* 0x0000040000047882 */ /* 0x000fe40000000000 */
[----:B-1----:R-:W-:Y:S01]  /*0900*/  UPRMT UR4, UR5, 0x654, UR4 ;  /* 0x0000065405047896 */ /* 0x002fe20008000004 */
[----:B------:R-:W-:-:S04]  /*0910*/  SHF.R.U32.HI R24, RZ, 0x4, R2 ;  /* 0x00000004ff187819 */ /* 0x000fc80000011602 */
[----:B------:R-:W-:Y:S01]  /*0920*/  SGXT.U32 R24, R24, 0x4 ;  /* 0x000000041818781a */ /* 0x000fe20000000000 */
[-CC-:B--2---:R-:W-:Y:S01]  /*0930*/  FFMA R4, R4, R8.reuse, R12.reuse ;  /* 0x0000000804047223 */ /* 0x184fe2000000000c */
[-CC-:B------:R-:W-:Y:S01]  /*0940*/  FFMA R25, R25, R8.reuse, R12.reuse ;  /* 0x0000000819197223 */ /* 0x180fe2000000000c */
[-CC-:B------:R-:W-:Y:S01]  /*0950*/  FFMA R28, R28, R8.reuse, R12.reuse ;  /* 0x000000081c1c7223 */ /* 0x180fe2000000000c */
[----:B------:R-:W-:Y:S02]  /*0960*/  FFMA R16, R16, R8, R12 ;  /* 0x0000000810107223 */ /* 0x000fe4000000000c */
[----:B------:R-:W1:Y:S01]  /*0970*/  S2R R8, SR_TID.X ;  /* 0x0000000000087919 */ /* 0x000e620000002100 */
[-CC-:B------:R-:W-:Y:S01]  /*0980*/  FFMA R5, R5, R9.reuse, R13.reuse ;  /* 0x0000000905057223 */ /* 0x180fe2000000000d */
[-CC-:B------:R-:W-:Y:S01]  /*0990*/  FFMA R20, R20, R9.reuse, R13.reuse ;  /* 0x0000000914147223 */ /* 0x180fe2000000000d */
[-CC-:B------:R-:W-:Y:S01]  /*09a0*/  FFMA R27, R27, R9.reuse, R13.reuse ;  /* 0x000000091b1b7223 */ /* 0x180fe2000000000d */
[----:B------:R-:W-:Y:S01]  /*09b0*/  FFMA R17, R17, R9, R13 ;  /* 0x0000000911117223 */ /* 0x000fe2000000000d */
        /* <DEDUP_REMOVED lines=8> */
[----:B------:R-:W-:-:S02]  /*0a40*/  FSETP.GEU.AND P0, PT, R25, RZ, PT ;  /* 0x000000ff1900720b */ /* 0x000fc40003f0e000 */
[----:B------:R-:W-:Y:S01]  /*0a50*/  FSETP.GEU.AND P4, PT, R4, RZ, PT ;  /* 0x000000ff0400720b */ /* 0x000fe20003f8e000 */
[----:B-1----:R-:W-:Y:S01]  /*0a60*/  IMAD.SHL.U32 R9, R8, 0x100, RZ ;  /* 0x0000010008097824 */ /* 0x002fe200078e00ff */
[----:B------:R-:W-:-:S04]  /*0a70*/  SHF.R.U32.HI R12, RZ, 0x4, R8 ;  /* 0x00000004ff0c7819 */ /* 0x000fc80000011608 */
[----:B------:R-:W-:Y:S02]  /*0a80*/  LOP3.LUT R9, R9, 0xf00, RZ, 0xc0, !PT ;  /* 0x00000f0009097812 */ /* 0x000fe400078ec0ff */
[----:B------:R-:W-:Y:S02]  /*0a90*/  SGXT.U32 R12, R12, 0x4 ;  /* 0x000000040c0c781a */ /* 0x000fe40000000000 */
[C---:B------:R-:W-:Y:S02]  /*0aa0*/  LOP3.LUT R10, R9.reuse, 0x40, RZ, 0xfc, !PT ;  /* 0x00000040090a7812 */ /* 0x040fe400078efcff */
[C---:B------:R-:W-:Y:S02]  /*0ab0*/  LOP3.LUT R13, R9.reuse, 0x80, RZ, 0xfc, !PT ;  /* 0x00000080090d7812 */ /* 0x040fe400078efcff */
[C---:B------:R-:W-:Y:S02]  /*0ac0*/  LOP3.LUT R12, R9.reuse, R12, RZ, 0xfc, !PT ;  /* 0x0000000c090c7212 */ /* 0x040fe400078efcff */
[----:B------:R-:W-:-:S02]  /*0ad0*/  LOP3.LUT R14, R9, 0xc0, RZ, 0xfc, !PT ;  /* 0x000000c0090e7812 */ /* 0x000fc400078efcff */
[----:B------:R-:W-:Y:S02]  /*0ae0*/  LEA.HI R9, R9, UR4, RZ, 0x1c ;  /* 0x0000000409097c11 */ /* 0x000fe4000f8fe0ff */
[----:B------:R-:W-:Y:S02]  /*0af0*/  LEA.HI R11, R10, UR4, RZ, 0x1c ;  /* 0x000000040a0b7c11 */ /* 0x000fe4000f8fe0ff */
[----:B------:R-:W-:Y:S01]  /*0b00*/  LEA.HI R13, R13, UR4, RZ, 0x1c ;  /* 0x000000040d0d7c11 */ /* 0x000fe2000f8fe0ff */
[C---:B------:R-:W-:Y:S01]  /*0b10*/  IMAD R10, R12.reuse, 0x4, R9 ;  /* 0x000000040c0a7824 */ /* 0x040fe200078e0209 */
[----:B------:R-:W-:Y:S01]  /*0b20*/  FSETP.GEU.AND P1, PT, R7, RZ, PT ;  /* 0x000000ff0700720b */ /* 0x000fe20003f2e000 */
[C---:B------:R-:W-:Y:S01]  /*0b30*/  IMAD R9, R12.reuse, 0x4, R11 ;  /* 0x000000040c097824 */ /* 0x040fe200078e020b */
[----:B------:R-:W-:Y:S02]  /*0b40*/  FSETP.GEU.AND P3, PT, R5, RZ, PT ;  /* 0x000000ff0500720b */ /* 0x000fe40003f6e000 */
[----:B------:R-:W-:Y:S01]  /*0b50*/  FSEL R25, R25, RZ, P0 ;  /* 0x000000ff19197208 */ /* 0x000fe20000000000 */
[----:B------:R-:W-:Y:S01]  /*0b60*/  IMAD R11, R12, 0x4, R13 ;  /* 0x000000040c0b7824 */ /* 0x000fe200078e020d */
[----:B------:R-:W-:-:S02]  /*0b70*/  FSETP.GEU.AND P0, PT, R20, RZ, PT ;  /* 0x000000ff1400720b */ /* 0x000fc40003f0e000 */
[----:B------:R-:W-:Y:S02]  /*0b80*/  LEA.HI R15, R14, UR4, RZ, 0x1c ;  /* 0x000000040e0f7c11 */ /* 0x000fe4000f8fe0ff */
[----:B------:R-:W-:Y:S02]  /*0b90*/  FSETP.GEU.AND P2, PT, R6, RZ, PT ;  /* 0x000000ff0600720b */ /* 0x000fe40003f4e000 */
[----:B------:R-:W-:Y:S02]  /*0ba0*/  FSEL R13, R4, RZ, P4 ;  /* 0x000000ff040d7208 */ /* 0x000fe40002000000 */
[----:B------:R-:W-:Y:S02]  /*0bb0*/  FSEL R7, R7, RZ, P1 ;  /* 0x000000ff07077208 */ /* 0x000fe40000800000 */
[----:B------:R-:W-:Y:S02]  /*0bc0*/  FSEL R4, R5, RZ, P3 ;  /* 0x000000ff05047208 */ /* 0x000fe40001800000 */
[----:B------:R-:W-:-:S02]  /*0bd0*/  FSETP.GEU.AND P1, PT, R28, RZ, PT ;  /* 0x000000ff1c00720b */ /* 0x000fc40003f2e000 */
[----:B------:R-:W-:Y:S01]  /*0be0*/  FSEL R20, R20, RZ, P0 ;  /* 0x000000ff14147208 */ /* 0x000fe20000000000 */
[----:B------:R-:W-:Y:S01]  /*0bf0*/  IMAD R12, R12, 0x4, R15 ;  /* 0x000000040c0c7824 */ /* 0x000fe200078e020f */
[----:B------:R-:W-:Y:S02]  /*0c00*/  FSEL R6, R6, RZ, P2 ;  /* 0x000000ff06067208 */ /* 0x000fe40001000000 */
[----:B------:R-:W-:Y:S02]  /*0c10*/  FSETP.GEU.AND P3, PT, R21, RZ, PT ;  /* 0x000000ff1500720b */ /* 0x000fe40003f6e000 */
[----:B------:R-:W-:Y:S01]  /*0c20*/  FSETP.GEU.AND P0, PT, R27, RZ, PT ;  /* 0x000000ff1b00720b */ /* 0x000fe20003f0e000 */
[----:B------:R1:W-:Y:S01]  /*0c30*/  STS [R10], R13 ;  /* 0x0000000d0a007388 */ /* 0x0003e20000000800 */
[----:B------:R-:W-:Y:S02]  /*0c40*/  FSETP.GEU.AND P2, PT, R19, RZ, PT ;  /* 0x000000ff1300720b */ /* 0x000fe40003f4e000 */
[----:B------:R-:W-:Y:S01]  /*0c50*/  FSEL R5, R28, RZ, P1 ;  /* 0x000000ff1c057208 */ /* 0x000fe20000800000 */
[----:B------:R2:W-:Y:S01]  /*0c60*/  STS [R9+0x100], R4 ;  /* 0x0001000409007388 */ /* 0x0005e20000000800 */
[----:B------:R-:W-:-:S02]  /*0c70*/  FSETP.GEU.AND P1, PT, R16, RZ, PT ;  /* 0x000000ff1000720b */ /* 0x000fc40003f2e000 */
[----:B------:R-:W-:Y:S01]  /*0c80*/  FSEL R14, R21, RZ, P3 ;  /* 0x000000ff150e7208 */ /* 0x000fe20001800000 */
[----:B------:R-:W-:Y:S01]  /*0c90*/  STS [R11+0x200], R6 ;  /* 0x000200060b007388 */ /* 0x000fe20000000800 */
[----:B-1----:R-:W-:Y:S01]  /*0ca0*/  IMAD.SHL.U32 R13, R8, 0x4, RZ ;  /* 0x00000004080d7824 */ /* 0x002fe200078e00ff */
[----:B------:R-:W-:Y:S02]  /*0cb0*/  FSEL R19, R19, RZ, P2 ;  /* 0x000000ff13137208 */ /* 0x000fe40001000000 */
[----:B------:R1:W-:Y:S01]  /*0cc0*/  STS [R12+0x300], R7 ;  /* 0x000300070c007388 */ /* 0x0003e20000000800 */
[----:B--2---:R-:W-:Y:S02]  /*0cd0*/  FSEL R4, R27, RZ, P0 ;  /* 0x000000ff1b047208 */ /* 0x004fe40000000000 */
[----:B------:R-:W-:Y:S01]  /*0ce0*/  FSETP.GEU.AND P0, PT, R26, RZ, PT ;  /* 0x000000ff1a00720b */ /* 0x000fe20003f0e000 */
[----:B------:R-:W-:Y:S01]  /*0cf0*/  STS [R10+0x40], R25 ;  /* 0x000040190a007388 */ /* 0x000fe20000000800 */
[----:B------:R-:W-:-:S02]  /*0d00*/  FSETP.GEU.AND P2, PT, R23, RZ, PT ;  /* 0x000000ff1700720b */ /* 0x000fc40003f4e000 */
[----:B------:R-:W-:Y:S01]  /*0d10*/  FSEL R26, R26, RZ, P0 ;  /* 0x000000ff1a1a7208 */ /* 0x000fe20000000000 */
[----:B------:R-:W-:Y:S01]  /*0d20*/  STS [R9+0x140], R20 ;  /* 0x0001401409007388 */ /* 0x000fe20000000800 */
[----:B-1----:R-:W-:Y:S02]  /*0d30*/  FSEL R7, R16, RZ, P1 ;  /* 0x000000ff10077208 */ /* 0x002fe40000800000 */
[----:B------:R-:W-:Y:S01]  /*0d40*/  LOP3.LUT R16, R13, 0x3fc, RZ, 0xc0, !PT ;  /* 0x000003fc0d107812 */ /* 0x000fe200078ec0ff */
[----:B------:R-:W-:Y:S01]  /*0d50*/  STS [R11+0x240], R14 ;  /* 0x0002400e0b007388 */ /* 0x000fe20000000800 */
[----:B------:R-:W-:-:S03]  /*0d60*/  FSETP.GEU.AND P0, PT, R17, RZ, PT ;  /* 0x000000ff1100720b */ /* 0x000fc60003f0e000 */
[----:B------:R-:W-:Y:S01]  /*0d70*/  STS [R12+0x340], R19 ;  /* 0x000340130c007388 */ /* 0x000fe20000000800 */
[----:B------:R-:W-:-:S03]  /*0d80*/  FSEL R23, R23, RZ, P2 ;  /* 0x000000ff17177208 */ /* 0x000fc60001000000 */
[----:B------:R1:W-:Y:S01]  /*0d90*/  STS [R10+0x80], R5 ;  /* 0x000080050a007388 */ /* 0x0003e20000000800 */
[----:B------:R-:W-:Y:S02]  /*0da0*/  FSEL R6, R17, RZ, P0 ;  /* 0x000000ff11067208 */ /* 0x000fe40000000000 */
[----:B------:R-:W-:Y:S01]  /*0db0*/  FSETP.GEU.AND P1, PT, R18, RZ, PT ;  /* 0x000000ff1200720b */ /* 0x000fe20003f2e000 */
[----:B------:R-:W-:Y:S01]  /*0dc0*/  STS [R9+0x180], R4 ;  /* 0x0001800409007388 */ /* 0x000fe20000000800 */
[----:B------:R-:W-:Y:S02]  /*0dd0*/  FSETP.GEU.AND P0, PT, R22, RZ, PT ;  /* 0x000000ff1600720b */ /* 0x000fe40003f0e000 */
[----:B-1----:R-:W-:Y:S01]  /*0de0*/  LOP3.LUT R5, R16, 0x800, RZ, 0xfc, !PT ;  /* 0x0000080010057812 */ /* 0x002fe200078efcff */
[----:B------:R-:W-:Y:S03]  /*0df0*/  STS [R11+0x280], R26 ;  /* 0x0002801a0b007388 */ /* 0x000fe60000000800 */
[----:B------:R-:W-:Y:S01]  /*0e00*/  SHF.R.U32.HI R13, RZ, 0x4, R5 ;  /* 0x00000004ff0d7819 */ /* 0x000fe20000011605 */
[----:B------:R-:W-:Y:S01]  /*0e10*/  STS [R12+0x380], R23 ;  /* 0x000380170c007388 */ /* 0x000fe20000000800 */
[----:B------:R-:W-:-:S03]  /*0e20*/  FSEL R18, R18, RZ, P1 ;  /* 0x000000ff12127208 */ /* 0x000fc60000800000 */
[----:B------:R-:W-:Y:S04]  /*0e30*/  STS [R10+0xc0], R7 ;  /* 0x0000c0070a007388 */ /* 0x000fe80000000800 */
[----:B------:R1:W-:Y:S04]  /*0e40*/  STS [R9+0x1c0], R6 ;  /* 0x0001c00609007388 */ /* 0x0003e80000000800 */
[----:B------:R2:W-:Y:S01]  /*0e50*/  STS [R11+0x2c0], R18 ;  /* 0x0002c0120b007388 */ /* 0x0005e20000000800 */
[----:B-1----:R-:W-:Y:S02]  /*0e60*/  LOP3.LUT R6, R13, 0xbc, RZ, 0xc0, !PT ;  /* 0x000000bc0d067812 */ /* 0x002fe400078ec0ff */
[----:B------:R-:W-:-:S02]  /*0e70*/  FSEL R13, R22, RZ, P0 ;  /* 0x000000ff160d7208 */ /* 0x000fc40000000000 */
[----:B------:R-:W-:Y:S01]  /*0e80*/  LOP3.LUT R4, R16, 0x400, RZ, 0xfc, !PT ;  /* 0x0000040010047812 */ /* 0x000fe200078efcff */
[----:B--2---:R-:W1:Y:S02]  /*0e90*/  LDC.64 R18, c[0x0][0x238] ;  /* 0x00008e00ff127b82 */ /* 0x004e640000000a00 */
[----:B------:R-:W-:Y:S01]  /*0ea0*/  STS [R12+0x3c0], R13 ;  /* 0x0003c00d0c007388 */ /* 0x000fe20000000800 */
[----:B------:R-:W-:Y:S02]  /*0eb0*/  SHF.R.U32.HI R8, RZ, 0x2, R8 ;  /* 0x00000002ff087819 */ /* 0x000fe40000011608 */
[----:B------:R-:W-:Y:S02]  /*0ec0*/  SHF.R.U32.HI R4, RZ, 0x4, R4 ;  /* 0x00000004ff047819 */ /* 0x000fe40000011604 */
[----:B------:R-:W-:Y:S02]  /*0ed0*/  LOP3.LUT R8, R8, 0x3c, RZ, 0xc0, !PT ;  /* 0x0000003c08087812 */ /* 0x000fe400078ec0ff */
[----:B------:R-:W-:Y:S01]  /*0ee0*/  LOP3.LUT R4, R4, 0x7c, RZ, 0xc0, !PT ;  /* 0x0000007c04047812 */ /* 0x000fe200078ec0ff */
[----:B------:R-:W-:-:S02]  /*0ef0*/  VIADD R9, R6, UR4 ;  /* 0x0000000406097c36 */ /* 0x000fc40008000000 */
[----:B------:R-:W-:Y:S02]  /*0f00*/  VIADD R5, R8, UR4 ;  /* 0x0000000408057c36 */ /* 0x000fe40008000000 */
[----:B------:R-:W-:Y:S02]  /*0f10*/  VIADD R7, R4, UR4 ;  /* 0x0000000404077c36 */ /* 0x000fe40008000000 */
[C---:B------:R-:W-:Y:S01]  /*0f20*/  IMAD R17, R16.reuse, 0x4, R5 ;  /* 0x0000000410117824 */ /* 0x040fe200078e0205 */
[----:B------:R-:W-:Y:S01]  /*0f30*/  BAR.SYNC.DEFER_BLOCKING 0x0 ;  /* 0x0000000000007b1d */ /* 0x000fe20000010000 */
[C---:B------:R-:W-:Y:S02]  /*0f40*/  IMAD R20, R16.reuse, 0x4, R7 ;  /* 0x0000000410147824 */ /* 0x040fe400078e0207 */
[----:B------:R-:W-:-:S03]  /*0f50*/  IMAD R22, R16, 0x4, R9 ;  /* 0x0000000410167824 */ /* 0x000fc600078e0209 */
[----:B------:R-:W-:Y:S04]  /*0f60*/  LDS R4, [R17] ;  /* 0x0000000011047984 */ /* 0x000fe80000000800 */
[----:B------:R-:W-:Y:S04]  /*0f70*/  LDS R5, [R17+0x4] ;  /* 0x0000040011057984 */ /* 0x000fe80000000800 */
[----:B------:R-:W-:Y:S04]  /*0f80*/  LDS R6, [R17+0x8] ;  /* 0x0000080011067984 */ /* 0x000fe80000000800 */
[----:B------:R2:W3:Y:S04]  /*0f90*/  LDS R7, [R17+0xc] ;  /* 0x00000c0011077984 */ /* 0x0004e80000000800 */
[----:B------:R-:W-:Y:S04]  /*0fa0*/  LDS R8, [R20+0x1000] ;  /* 0x0010000014087984 */ /* 0x000fe80000000800 */
[----:B------:R-:W-:Y:S04]  /*0fb0*/  LDS R9, [R20+0x1004] ;  /* 0x0010040014097984 */ /* 0x000fe80000000800 */
[----:B------:R-:W-:Y:S04]  /*0fc0*/  LDS R10, [R20+0x1008] ;  /* 0x00100800140a7984 */ /* 0x000fe80000000800 */
[----:B------:R4:W5:Y:S04]  /*0fd0*/  LDS R11, [R20+0x100c] ;  /* 0x00100c00140b7984 */ /* 0x0009680000000800 */
[----:B------:R-:W-:Y:S04]  /*0fe0*/  LDS R12, [R22+0x2000] ;  /* 0x00200000160c7984 */ /* 0x000fe80000000800 */
[----:B------:R-:W-:Y:S04]  /*0ff0*/  LDS R13, [R22+0x2004] ;  /* 0x00200400160d7984 */ /* 0x000fe80000000800 */
[----:B------:R-:W-:Y:S04]  /*1000*/  LDS R14, [R22+0x2008] ;  /* 0x00200800160e7984 */ /* 0x000fe80000000800 */
[----:B------:R3:W5:Y:S01]  /*1010*/  LDS R15, [R22+0x200c] ;  /* 0x00200c00160f7984 */ /* 0x0007620000000800 */
[----:B------:R-:W-:-:S02]  /*1020*/  LOP3.LUT R2, R16, 0xc00, RZ, 0xfc, !PT ;  /* 0x00000c0010027812 */ /* 0x000fc400078efcff */
[----:B------:R-:W-:Y:S02]  /*1030*/  ISETP.GE.AND P0, PT, R0, 0x400, PT ;  /* 0x000004000000780c */ /* 0x000fe40003f06270 */
[----:B--2---:R-:W-:Y:S02]  /*1040*/  LOP3.LUT R17, R3, 0x30, R24, 0xfe, !PT ;  /* 0x0000003003117812 */ /* 0x004fe400078efe18 */
[----:B------:R-:W-:Y:S02]  /*1050*/  LOP3.LUT R21, R3, 0x20, R24, 0xfe, !PT ;  /* 0x0000002003157812 */ /* 0x000fe400078efe18 */
[----:B------:R-:W-:Y:S02]  /*1060*/  LOP3.LUT R23, R3, R24, RZ, 0xfc, !PT ;  /* 0x0000001803177212 */ /* 0x000fe400078efcff */
[----:B------:R-:W-:Y:S02]  /*1070*/  LOP3.LUT R3, R3, 0x10, R24, 0xfe, !PT ;  /* 0x0000001003037812 */ /* 0x000fe400078efe18 */
[----:B------:R-:W-:-:S02]  /*1080*/  SHF.R.U32.HI R2, RZ, 0x4, R2 ;  /* 0x00000004ff027819 */ /* 0x000fc40000011602 */
[----:B------:R-:W-:Y:S02]  /*1090*/  ISETP.LT.AND P3, PT, R23, 0x200, !P0 ;  /* 0x000002001700780c */ /* 0x000fe40004761270 */
[----:B------:R-:W-:Y:S02]  /*10a0*/  ISETP.LT.AND P2, PT, R3, 0x200, !P0 ;  /* 0x000002000300780c */ /* 0x000fe40004741270 */
[----:B------:R-:W-:Y:S01]  /*10b0*/  ISETP.LT.AND P1, PT, R21, 0x200, !P0 ;  /* 0x000002001500780c */ /* 0x000fe20004721270 */
[--C-:B------:R-:W-:Y:S01]  /*10c0*/  IMAD R23, R23, 0x400, R0.reuse ;  /* 0x0000040017177824 */ /* 0x100fe200078e0200 */
[----:B----4-:R-:W-:Y:S02]  /*10d0*/  LOP3.LUT R20, R2, 0xfc, RZ, 0xc0, !PT ;  /* 0x000000fc02147812 */ /* 0x010fe400078ec0ff */
[----:B------:R-:W-:Y:S01]  /*10e0*/  ISETP.LT.AND P0, PT, R17, 0x200, !P0 ;  /* 0x000002001100780c */ /* 0x000fe20004701270 */
[--C-:B------:R-:W-:Y:S02]  /*10f0*/  IMAD R25, R3, 0x400, R0.reuse ;  /* 0x0000040003197824 */ /* 0x100fe400078e0200 */
[----:B------:R-:W-:-:S02]  /*1100*/  IMAD R27, R21, 0x400, R0 ;  /* 0x00000400151b7824 */ /* 0x000fc400078e0200 */
[----:B-1----:R-:W-:-:S04]  /*1110*/  IMAD.WIDE R2, R23, 0x4, R18 ;  /* 0x0000000417027825 */ /* 0x002fc800078e0212 */
[----:B------:R-:W-:Y:S02]  /*1120*/  VIADD R29, R20, UR4 ;  /* 0x00000004141d7c36 */ /* 0x000fe40008000000 */
[--C-:B------:R-:W-:Y:S01]  /*1130*/  IMAD.WIDE R20, R25, 0x4, R18.reuse ;  /* 0x0000000419147825 */ /* 0x100fe200078e0212 */
[----:B---3--:R1:W-:Y:S03]  /*1140*/  @P3 STG.E.128 desc[UR6][R2.64], R4 ;  /* 0x0000000402003986 */ /* 0x0083e6000c101d06 */
[----:B0-----:R-:W-:Y:S01]  /*1150*/  IMAD.WIDE R22, R27, 0x4, R18 ;  /* 0x000000041b167825 */ /* 0x001fe200078e0212 */
[----:B-----5:R1:W-:Y:S04]  /*1160*/  @P2 STG.E.128 desc[UR6][R20.64], R8 ;  /* 0x0000000814002986 */ /* 0x0203e8000c101d06 */
[----:B------:R1:W-:Y:S01]  /*1170*/  @P1 STG.E.128 desc[UR6][R22.64], R12 ;  /* 0x0000000c16001986 */ /* 0x0003e2000c101d06 */
[----:B------:R-:W-:Y:S01]  /*1180*/  IMAD R29, R16, 0x4, R29 ;  /* 0x00000004101d7824 */ /* 0x000fe200078e021d */
[----:B------:R-:W-:Y:S06]  /*1190*/  @!P0 EXIT ;  /* 0x000000000000894d */ /* 0x000fec0003800000 */
[----:B-1----:R-:W-:Y:S01]  /*11a0*/  LDS R4, [R29+0x3000] ;  /* 0x003000001d047984 */ /* 0x002fe20000000800 */
[----:B------:R-:W-:-:S03]  /*11b0*/  IMAD R17, R17, 0x400, R0 ;  /* 0x0000040011117824 */ /* 0x000fc600078e0200 */
[----:B------:R-:W-:Y:S01]  /*11c0*/  LDS R5, [R29+0x3004] ;  /* 0x003004001d057984 */ /* 0x000fe20000000800 */
[----:B------:R-:W-:-:S03]  /*11d0*/  IMAD.WIDE R18, R17, 0x4, R18 ;  /* 0x0000000411127825 */ /* 0x000fc600078e0212 */
[----:B------:R-:W-:Y:S04]  /*11e0*/  LDS R6, [R29+0x3008] ;  /* 0x003008001d067984 */ /* 0x000fe80000000800 */
[----:B------:R-:W0:Y:S04]  /*11f0*/  LDS R7, [R29+0x300c] ;  /* 0x00300c001d077984 */ /* 0x000e280000000800 */
[----:B0-----:R-:W-:Y:S01]  /*1200*/  STG.E.128 desc[UR6][R18.64], R4 ;  /* 0x0000000412007986 */ /* 0x001fe2000c101d06 */
[----:B------:R-:W-:Y:S05]  /*1210*/  EXIT ;  /* 0x000000000000794d */ /* 0x000fea0003800000 */
.L_x_0:
[----:B------:R-:W-:-:S00]  /*1220*/  BRA `(.L_x_0) ;  /* 0xfffffffc00fc7947 */ /* 0x000fc0000383ffff */
[----:B------:R-:W-:-:S00]  /*1230*/  NOP ;  /* 0x0000000000007918 */ /* 0x000fc00000000000 */
        /* <DEDUP_REMOVED lines=12> */
.L_x_1:


//--------------------- .nv.global.init           --------------------------
	.section	.nv.global.init,"aw",@progbits
.nv.global.init:
	.type		_$_str,@object
	.size		_$_str,(_$_str_$_2 - _$_str)
_$_str:
        /*0000*/ 	.byte	0x5f, 0x5f, 0x43, 0x55, 0x44, 0x41, 0x5f, 0x46, 0x54, 0x5a, 0x00
	.type		_$_str_$_2,@object
	.size		_$_str_$_2,(.L_1 - _$_str_$_2)
_$_str_$_2:
        /*000b*/ 	.byte	0x5f, 0x5f, 0x43, 0x55, 0x44, 0x41, 0x5f, 0x50, 0x52, 0x45, 0x43, 0x5f, 0x53, 0x51, 0x52, 0x54
        /*001b*/ 	.byte	0x00
.L_1:


//--------------------- .nv.shared.triton_poi_fused__native_batch_norm_legit_no_training_relu_15 --------------------------
	.section	.nv.shared.triton_poi_fused__native_batch_norm_legit_no_training_relu_15,"aw",@nobits
	.sectionflags	@""
	.align	16
	.zero		1024


//--------------------- .nv.constant0.triton_poi_fused__native_batch_norm_legit_no_training_relu_15 --------------------------
	.section	.nv.constant0.triton_poi_fused__native_batch_norm_legit_no_training_relu_15,"a",@progbits
	.sectionflags	@""
	.align	4
.nv.constant0.triton_poi_fused__native_batch_norm_legit_no_training_relu_15:
	.zero		584
